//
// Generated by NVIDIA NVVM Compiler
//
// Compiler Build ID: CL-36424714
// Cuda compilation tools, release 13.0, V13.0.88
// Based on NVVM 20.0.0
//

.version 9.0
.target sm_100
.address_size 64

	// .globl	_Z5suitePdPlPm

.visible .entry _Z5suitePdPlPm(
	.param .u64 .ptr .align 1 _Z5suitePdPlPm_param_0,
	.param .u64 .ptr .align 1 _Z5suitePdPlPm_param_1,
	.param .u64 .ptr .align 1 _Z5suitePdPlPm_param_2
)
{
	.reg .pred 	%p<3>;
	.reg .b32 	%r<5>;
	.reg .b64 	%rd<9>;
	.reg .b64 	%fd<14>;

	ld.param.u64 	%rd3, [_Z5suitePdPlPm_param_0];
	ld.param.u64 	%rd4, [_Z5suitePdPlPm_param_1];
	ld.param.u64 	%rd5, [_Z5suitePdPlPm_param_2];
	cvta.to.global.u64 	%rd6, %rd5;
	cvta.to.global.u64 	%rd7, %rd4;
	ld.global.u64 	%rd1, [%rd7];
	ld.global.u64 	%rd2, [%rd6];
	setp.eq.s64 	%p1, %rd2, 0;
	mov.f64 	%fd13, 0d3FF0000000000000;
	@%p1 bra 	$L__BB0_3;
	cvt.rn.f64.u64 	%fd1, %rd2;
	cvt.rn.f64.s64 	%fd2, %rd1;
	mov.f64 	%fd13, 0d3FF0000000000000;
	mov.b32 	%r4, 0;
$L__BB0_2:
	mul.f64 	%fd13, %fd13, %fd2;
	add.s32 	%r4, %r4, 1;
	cvt.rn.f64.u32 	%fd8, %r4;
	setp.gt.f64 	%p2, %fd1, %fd8;
	@%p2 bra 	$L__BB0_2;
$L__BB0_3:
	cvta.to.global.u64 	%rd8, %rd3;
	rcp.rn.f64 	%fd9, %fd13;
	ld.global.f64 	%fd10, [%rd8];
	add.f64 	%fd11, %fd9, %fd10;
	st.global.f64 	[%rd8], %fd11;
	ret;

}


// ===== COMPILED SASS (sm_100) =====

	.target	sm_100

	.elftype	@"ET_EXEC"


//--------------------- .note.nv.tkinfo           --------------------------
	.section	.note.nv.tkinfo,"",@"SHT_NOTE"
	.sectionflags	@"SHF_NOTE_NV_TKINFO"
	.tkinfo
        /*0018*/ 	.word	0x00000002
        /*0030*/ 	.string	""
        /*0030*/ 	.string	"ptxas"
        /*0030*/ 	.string	"Cuda compilation tools, release 13.0, V13.0.88"
        /*0030*/ 	.string	"Build cuda_13.0.r13.0/compiler.36424714_0"
        /*0030*/ 	.string	"-arch sm_100 -m 64 "



//--------------------- .note.nv.cuinfo           --------------------------
	.section	.note.nv.cuinfo,"",@"SHT_NOTE"
	.sectionflags	@"SHF_NOTE_NV_CUINFO"
        /*0018*/ 	.short	0x0002
        /*001a*/ 	.short	0x0064
        /*001c*/ 	.short	0x0082
	.zero		2


//--------------------- .nv.info                  --------------------------
	.section	.nv.info,"",@"SHT_CUDA_INFO"
	.align	4


	//----- nvinfo : EIATTR_REGCOUNT
	.align		4
        /*0000*/ 	.byte	0x04, 0x2f
        /*0002*/ 	.short	(.L_1 - .L_0)
	.align		4
.L_0:
        /*0004*/ 	.word	index@(_Z5suitePdPlPm)
        /*0008*/ 	.word	0x0000000c


	//----- nvinfo : EIATTR_FRAME_SIZE
	.align		4
.L_1:
        /*000c*/ 	.byte	0x04, 0x11
        /*000e*/ 	.short	(.L_3 - .L_2)
	.align		4
.L_2:
        /*0010*/ 	.word	index@($__internal_0_$__cuda_sm20_dblrcp_rn_slowpath_v3)
        /*0014*/ 	.word	0x00000000


	//----- nvinfo : EIATTR_FRAME_SIZE
	.align		4
.L_3:
        /*0018*/ 	.byte	0x04, 0x11
        /*001a*/ 	.short	(.L_5 - .L_4)
	.align		4
.L_4:
        /*001c*/ 	.word	index@(_Z5suitePdPlPm)
        /*0020*/ 	.word	0x00000000


	//----- nvinfo : EIATTR_MIN_STACK_SIZE
	.align		4
.L_5:
        /*0024*/ 	.byte	0x04, 0x12
        /*0026*/ 	.short	(.L_7 - .L_6)
	.align		4
.L_6:
        /*0028*/ 	.word	index@(_Z5suitePdPlPm)
        /*002c*/ 	.word	0x00000000
.L_7:


//--------------------- .nv.compat                --------------------------
	.section	.nv.compat,"",@"SHT_CUDA_COMPAT_INFO"
	.align	4
        /*0000*/ 	.byte	0x02, 0x09, 0x00, 0x00, 0x02, 0x02, 0x01, 0x00, 0x02, 0x05, 0x05, 0x00, 0x03, 0x07, 0x01, 0x01
        /*0010*/ 	.byte	0x02, 0x03, 0x00, 0x00, 0x02, 0x06, 0x01, 0x00, 0x04, 0x0b, 0x08, 0x00, 0x01, 0x00, 0x00, 0x00
        /*0020*/ 	.byte	0x00, 0x00, 0x00, 0x00


//--------------------- .nv.info._Z5suitePdPlPm   --------------------------
	.section	.nv.info._Z5suitePdPlPm,"",@"SHT_CUDA_INFO"
	.sectionflags	@""
	.align	4


	//----- nvinfo : EIATTR_CUDA_API_VERSION
	.align		4
        /*0000*/ 	.byte	0x04, 0x37
        /*0002*/ 	.short	(.L_9 - .L_8)
.L_8:
        /*0004*/ 	.word	0x00000082


	//----- nvinfo : EIATTR_KPARAM_INFO
	.align		4
.L_9:
        /*0008*/ 	.byte	0x04, 0x17
        /*000a*/ 	.short	(.L_11 - .L_10)
.L_10:
        /*000c*/ 	.word	0x00000000
        /*0010*/ 	.short	0x0002
        /*0012*/ 	.short	0x0010
        /*0014*/ 	.byte	0x00, 0xf5, 0x21, 0x00


	//----- nvinfo : EIATTR_KPARAM_INFO
	.align		4
.L_11:
        /*0018*/ 	.byte	0x04, 0x17
        /*001a*/ 	.short	(.L_13 - .L_12)
.L_12:
        /*001c*/ 	.word	0x00000000
        /*0020*/ 	.short	0x0001
        /*0022*/ 	.short	0x0008
        /*0024*/ 	.byte	0x00, 0xf5, 0x21, 0x00


	//----- nvinfo : EIATTR_KPARAM_INFO
	.align		4
.L_13:
        /*0028*/ 	.byte	0x04, 0x17
        /*002a*/ 	.short	(.L_15 - .L_14)
.L_14:
        /*002c*/ 	.word	0x00000000
        /*0030*/ 	.short	0x0000
        /*0032*/ 	.short	0x0000
        /*0034*/ 	.byte	0x00, 0xf5, 0x21, 0x00


	//----- nvinfo : EIATTR_SPARSE_MMA_MASK
	.align		4
.L_15:
        /*0038*/ 	.byte	0x03, 0x50
        /*003a*/ 	.short	0x0000


	//----- nvinfo : EIATTR_MAXREG_COUNT
	.align		4
        /*003c*/ 	.byte	0x03, 0x1b
        /*003e*/ 	.short	0x00ff


	//----- nvinfo : EIATTR_MERCURY_ISA_VERSION
	.align		4
        /*0040*/ 	.byte	0x03, 0x5f
        /*0042*/ 	.short	0x0101


	//----- nvinfo : EIATTR_VRC_CTA_INIT_COUNT
	.align		4
        /*0044*/ 	.byte	0x02, 0x4a
	.zero		1
	.zero		1


	//----- nvinfo : EIATTR_EXIT_INSTR_OFFSETS
	.align		4
        /*0048*/ 	.byte	0x04, 0x1c
        /*004a*/ 	.short	(.L_17 - .L_16)


	//   ....[0]....
.L_16:
        /*004c*/ 	.word	0x00000280


	//----- nvinfo : EIATTR_CRS_STACK_SIZE
	.align		4
.L_17:
        /*0050*/ 	.byte	0x04, 0x1e
        /*0052*/ 	.short	(.L_19 - .L_18)
.L_18:
        /*0054*/ 	.word	0x00000000


	//----- nvinfo : EIATTR_CBANK_PARAM_SIZE
	.align		4
.L_19:
        /*0058*/ 	.byte	0x03, 0x19
        /*005a*/ 	.short	0x0018


	//----- nvinfo : EIATTR_PARAM_CBANK
	.align		4
        /*005c*/ 	.byte	0x04, 0x0a
        /*005e*/ 	.short	(.L_21 - .L_20)
	.align		4
.L_20:
        /*0060*/ 	.word	index@(.nv.constant0._Z5suitePdPlPm)
        /*0064*/ 	.short	0x0380
        /*0066*/ 	.short	0x0018


	//----- nvinfo : EIATTR_SW_WAR
	.align		4
.L_21:
        /*0068*/ 	.byte	0x04, 0x36
        /*006a*/ 	.short	(.L_23 - .L_22)
.L_22:
        /*006c*/ 	.word	0x00000008
.L_23:


//--------------------- .nv.callgraph             --------------------------
	.section	.nv.callgraph,"",@"SHT_CUDA_CALLGRAPH"
	.align	4
	.sectionentsize	8
	.align		4
        /*0000*/ 	.word	0x00000000
	.align		4
        /*0004*/ 	.word	0xffffffff
	.align		4
        /*0008*/ 	.word	0x00000000
	.align		4
        /*000c*/ 	.word	0xfffffffe
	.align		4
        /*0010*/ 	.word	0x00000000
	.align		4
        /*0014*/ 	.word	0xfffffffd
	.align		4
        /*0018*/ 	.word	0x00000000
	.align		4
        /*001c*/ 	.word	0xfffffffc


//--------------------- .text._Z5suitePdPlPm      --------------------------
	.section	.text._Z5suitePdPlPm,"ax",@progbits
	.align	128
        .global         _Z5suitePdPlPm
        .type           _Z5suitePdPlPm,@function
        .size           _Z5suitePdPlPm,(.L_x_7 - _Z5suitePdPlPm)
        .other          _Z5suitePdPlPm,@"STO_CUDA_ENTRY STV_DEFAULT"
_Z5suitePdPlPm:
.text._Z5suitePdPlPm:
[----:B------:R-:W-:Y:S08]  /*0000*/  LDC R1, c[0x0][0x37c] ;  /* 0x0000df00ff017b82 */ /* 0x000ff00000000800 */
[----:B------:R-:W0:Y:S01]  /*0010*/  LDC.64 R2, c[0x0][0x390] ;  /* 0x0000e400ff027b82 */ /* 0x000e220000000a00 */
[----:B------:R-:W0:Y:S02]  /*0020*/  LDCU.64 UR6, c[0x0][0x358] ;  /* 0x00006b00ff0677ac */ /* 0x000e240008000a00 */
[----:B0-----:R-:W2:Y:S01]  /*0030*/  LDG.E.64 R4, desc[UR6][R2.64] ;  /* 0x0000000602047981 */ /* 0x001ea2000c1e1b00 */
[----:B------:R-:W-:-:S02]  /*0040*/  IMAD.MOV.U32 R6, RZ, RZ, 0x0 ;  /* 0x00000000ff067424 */ /* 0x000fc400078e00ff */
[----:B------:R-:W-:Y:S01]  /*0050*/  IMAD.MOV.U32 R7, RZ, RZ, 0x3ff00000 ;  /* 0x3ff00000ff077424 */ /* 0x000fe200078e00ff */
[----:B--2---:R-:W-:-:S04]  /*0060*/  ISETP.NE.U32.AND P0, PT, R4, RZ, PT ;  /* 0x000000ff0400720c */ /* 0x004fc80003f05070 */
[----:B------:R-:W-:-:S13]  /*0070*/  ISETP.NE.AND.EX P0, PT, R5, RZ, PT, P0 ;  /* 0x000000ff0500720c */ /* 0x000fda0003f05300 */
[----:B------:R-:W-:Y:S05]  /*0080*/  @!P0 BRA `(.L_x_0) ;  /* 0x0000000000308947 */ /* 0x000fea0003800000 */
[----:B------:R-:W0:Y:S02]  /*0090*/  LDC.64 R2, c[0x0][0x388] ;  /* 0x0000e200ff027b82 */ /* 0x000e240000000a00 */
[----:B0-----:R-:W2:Y:S01]  /*00a0*/  LDG.E.64 R2, desc[UR6][R2.64] ;  /* 0x0000000602027981 */ /* 0x001ea2000c1e1b00 */
[----:B------:R-:W0:Y:S01]  /*00b0*/  I2F.F64.U64 R4, R4 ;  /* 0x0000000400047312 */ /* 0x000e220000301800 */
[----:B------:R-:W-:Y:S01]  /*00c0*/  IMAD.MOV.U32 R6, RZ, RZ, 0x0 ;  /* 0x00000000ff067424 */ /* 0x000fe200078e00ff */
[----:B------:R-:W-:Y:S01]  /*00d0*/  UMOV UR4, URZ ;  /* 0x000000ff00047c82 */ /* 0x000fe20008000000 */
[----:B------:R-:W-:-:S05]  /*00e0*/  IMAD.MOV.U32 R7, RZ, RZ, 0x3ff00000 ;  /* 0x3ff00000ff077424 */ /* 0x000fca00078e00ff */
[----:B0-2---:R1:W2:Y:S02]  /*00f0*/  I2F.F64.S64 R8, R2 ;  /* 0x0000000200087312 */ /* 0x0052a40000301c00 */
.L_x_1:
[----:B------:R-:W-:Y:S01]  /*0100*/  UIADD3 UR4, UPT, UPT, UR4, 0x1, URZ ;  /* 0x0000000104047890 */ /* 0x000fe2000fffe0ff */
[----:B--2---:R-:W-:-:S08]  /*0110*/  DMUL R6, R8, R6 ;  /* 0x0000000608067228 */ /* 0x004fd00000000000 */
[----:B-1----:R-:W0:Y:S02]  /*0120*/  I2F.F64.U32 R2, UR4 ;  /* 0x0000000400027d12 */ /* 0x002e240008201800 */
[----:B0-----:R-:W-:-:S14]  /*0130*/  DSETP.GT.AND P0, PT, R4, R2, PT ;  /* 0x000000020400722a */ /* 0x001fdc0003f04000 */
[----:B------:R-:W-:Y:S05]  /*0140*/  @P0 BRA `(.L_x_1) ;  /* 0xfffffffc00ec0947 */ /* 0x000fea000383ffff */
.L_x_0:
[----:B------:R-:W0:Y:S01]  /*0150*/  MUFU.RCP64H R3, R7 ;  /* 0x0000000700037308 */ /* 0x000e220000001800 */
[----:B------:R-:W-:-:S04]  /*0160*/  IADD3 R2, PT, PT, R7, 0x300402, RZ ;  /* 0x0030040207027810 */ /* 0x000fc80007ffe0ff */
[----:B------:R-:W-:Y:S02]  /*0170*/  FSETP.GEU.AND P0, PT, |R2|, 5.8789094863358348022e-39, PT ;  /* 0x004004020200780b */ /* 0x000fe40003f0e200 */
[----:B0-----:R-:W-:-:S08]  /*0180*/  DFMA R4, R2, -R6, 1 ;  /* 0x3ff000000204742b */ /* 0x001fd00000000806 */
[----:B------:R-:W-:-:S08]  /*0190*/  DFMA R4, R4, R4, R4 ;  /* 0x000000040404722b */ /* 0x000fd00000000004 */
[----:B------:R-:W-:-:S08]  /*01a0*/  DFMA R4, R2, R4, R2 ;  /* 0x000000040204722b */ /* 0x000fd00000000002 */
[----:B------:R-:W-:-:S08]  /*01b0*/  DFMA R8, R4, -R6, 1 ;  /* 0x3ff000000408742b */ /* 0x000fd00000000806 */
[----:B------:R-:W-:Y:S01]  /*01c0*/  DFMA R4, R4, R8, R4 ;  /* 0x000000080404722b */ /* 0x000fe20000000004 */
[----:B------:R-:W-:Y:S10]  /*01d0*/  @P0 BRA `(.L_x_2) ;  /* 0x0000000000180947 */ /* 0x000ff40003800000 */
[----:B------:R-:W-:Y:S01]  /*01e0*/  LOP3.LUT R0, R7, 0x7fffffff, RZ, 0xc0, !PT ;  /* 0x7fffffff07007812 */ /* 0x000fe200078ec0ff */
[----:B------:R-:W-:Y:S02]  /*01f0*/  IMAD.MOV.U32 R2, RZ, RZ, R6 ;  /* 0x000000ffff027224 */ /* 0x000fe400078e0006 */
[----:B------:R-:W-:Y:S02]  /*0200*/  IMAD.MOV.U32 R3, RZ, RZ, R7 ;  /* 0x000000ffff037224 */ /* 0x000fe400078e0007 */
[----:B------:R-:W-:Y:S01]  /*0210*/  VIADD R6, R0, 0xfff00000 ;  /* 0xfff0000000067836 */ /* 0x000fe20000000000 */
[----:B------:R-:W-:-:S07]  /*0220*/  MOV R0, 0x240 ;  /* 0x0000024000007802 */ /* 0x000fce0000000f00 */
[----:B------:R-:W-:Y:S05]  /*0230*/  CALL.REL.NOINC `($__internal_0_$__cuda_sm20_dblrcp_rn_slowpath_v3) ;  /* 0x0000000000147944 */ /* 0x000fea0003c00000 */
.L_x_2:
[----:B------:R-:W0:Y:S02]  /*0240*/  LDC.64 R2, c[0x0][0x380] ;  /* 0x0000e000ff027b82 */ /* 0x000e240000000a00 */
[----:B0-----:R-:W2:Y:S02]  /*0250*/  LDG.E.64 R6, desc[UR6][R2.64] ;  /* 0x0000000602067981 */ /* 0x001ea4000c1e1b00 */
[----:B--2---:R-:W-:-:S07]  /*0260*/  DADD R4, R6, R4 ;  /* 0x0000000006047229 */ /* 0x004fce0000000004 */
[----:B------:R-:W-:Y:S01]  /*0270*/  STG.E.64 desc[UR6][R2.64], R4 ;  /* 0x0000000402007986 */ /* 0x000fe2000c101b06 */
[----:B------:R-:W-:Y:S05]  /*0280*/  EXIT ;  /* 0x000000000000794d */ /* 0x000fea0003800000 */
        .weak           $__internal_0_$__cuda_sm20_dblrcp_rn_slowpath_v3
        .type           $__internal_0_$__cuda_sm20_dblrcp_rn_slowpath_v3,@function
        .size           $__internal_0_$__cuda_sm20_dblrcp_rn_slowpath_v3,(.L_x_7 - $__internal_0_$__cuda_sm20_dblrcp_rn_slowpath_v3)
$__internal_0_$__cuda_sm20_dblrcp_rn_slowpath_v3:
[----:B------:R-:W-:-:S14]  /*0290*/  DSETP.GTU.AND P0, PT, |R2|, +INF , PT ;  /* 0x7ff000000200742a */ /* 0x000fdc0003f0c200 */
[----:B------:R-:W-:Y:S05]  /*02a0*/  @P0 BRA `(.L_x_3) ;  /* 0x00000000007c0947 */ /* 0x000fea0003800000 */
[----:B------:R-:W-:-:S04]  /*02b0*/  LOP3.LUT R7, R3, 0x7fffffff, RZ, 0xc0, !PT ;  /* 0x7fffffff03077812 */ /* 0x000fc800078ec0ff */
[----:B------:R-:W-:-:S04]  /*02c0*/  IADD3 R4, PT, PT, R7, -0x1, RZ ;  /* 0xffffffff07047810 */ /* 0x000fc80007ffe0ff */
[----:B------:R-:W-:-:S13]  /*02d0*/  ISETP.GE.U32.AND P0, PT, R4, 0x7fefffff, PT ;  /* 0x7fefffff0400780c */ /* 0x000fda0003f06070 */
[----:B------:R-:W-:Y:S01]  /*02e0*/  @P0 LOP3.LUT R5, R3, 0x7ff00000, RZ, 0x3c, !PT ;  /* 0x7ff0000003050812 */ /* 0x000fe200078e3cff */
[----:B------:R-:W-:Y:S01]  /*02f0*/  @P0 IMAD.MOV.U32 R4, RZ, RZ, RZ ;  /* 0x000000ffff040224 */ /* 0x000fe200078e00ff */
[----:B------:R-:W-:Y:S06]  /*0300*/  @P0 BRA `(.L_x_4) ;  /* 0x00000000006c0947 */ /* 0x000fec0003800000 */
[----:B------:R-:W-:-:S13]  /*0310*/  ISETP.GE.U32.AND P0, PT, R7, 0x1000001, PT ;  /* 0x010000010700780c */ /* 0x000fda0003f06070 */
[----:B------:R-:W-:Y:S05]  /*0320*/  @!P0 BRA `(.L_x_5) ;  /* 0x0000000000348947 */ /* 0x000fea0003800000 */
[----:B------:R-:W-:Y:S01]  /*0330*/  VIADD R5, R3, 0xc0200000 ;  /* 0xc020000003057836 */ /* 0x000fe20000000000 */
[----:B------:R-:W-:-:S03]  /*0340*/  MOV R4, R2 ;  /* 0x0000000200047202 */ /* 0x000fc60000000f00 */
[----:B------:R-:W0:Y:S03]  /*0350*/  MUFU.RCP64H R7, R5 ;  /* 0x0000000500077308 */ /* 0x000e260000001800 */
[----:B0-----:R-:W-:-:S08]  /*0360*/  DFMA R8, -R4, R6, 1 ;  /* 0x3ff000000408742b */ /* 0x001fd00000000106 */
[----:B------:R-:W-:-:S08]  /*0370*/  DFMA R8, R8, R8, R8 ;  /* 0x000000080808722b */ /* 0x000fd00000000008 */
[----:B------:R-:W-:-:S08]  /*0380*/  DFMA R8, R6, R8, R6 ;  /* 0x000000080608722b */ /* 0x000fd00000000006 */
[----:B------:R-:W-:-:S08]  /*0390*/  DFMA R6, -R4, R8, 1 ;  /* 0x3ff000000406742b */ /* 0x000fd00000000108 */
[----:B------:R-:W-:-:S08]  /*03a0*/  DFMA R6, R8, R6, R8 ;  /* 0x000000060806722b */ /* 0x000fd00000000008 */
[----:B------:R-:W-:-:S08]  /*03b0*/  DMUL R6, R6, 2.2250738585072013831e-308 ;  /* 0x0010000006067828 */ /* 0x000fd00000000000 */
[----:B------:R-:W-:-:S08]  /*03c0*/  DFMA R2, -R2, R6, 1 ;  /* 0x3ff000000202742b */ /* 0x000fd00000000106 */
[----:B------:R-:W-:-:S08]  /*03d0*/  DFMA R2, R2, R2, R2 ;  /* 0x000000020202722b */ /* 0x000fd00000000002 */
[----:B------:R-:W-:Y:S01]  /*03e0*/  DFMA R4, R6, R2, R6 ;  /* 0x000000020604722b */ /* 0x000fe20000000006 */
[----:B------:R-:W-:Y:S10]  /*03f0*/  BRA `(.L_x_4) ;  /* 0x0000000000307947 */ /* 0x000ff40003800000 */
.L_x_5:
[----:B------:R-:W-:Y:S01]  /*0400*/  DMUL R2, R2, 8.11296384146066816958e+31 ;  /* 0x4690000002027828 */ /* 0x000fe20000000000 */
[----:B------:R-:W-:-:S05]  /*0410*/  IMAD.MOV.U32 R4, RZ, RZ, R6 ;  /* 0x000000ffff047224 */ /* 0x000fca00078e0006 */
[----:B------:R-:W0:Y:S02]  /*0420*/  MUFU.RCP64H R5, R3 ;  /* 0x0000000300057308 */ /* 0x000e240000001800 */
[----:B0-----:R-:W-:-:S08]  /*0430*/  DFMA R6, -R2, R4, 1 ;  /* 0x3ff000000206742b */ /* 0x001fd00000000104 */
[----:B------:R-:W-:-:S08]  /*0440*/  DFMA R6, R6, R6, R6 ;  /* 0x000000060606722b */ /* 0x000fd00000000006 */
[----:B------:R-:W-:-:S08]  /*0450*/  DFMA R6, R4, R6, R4 ;  /* 0x000000060406722b */ /* 0x000fd00000000004 */
[----:B------:R-:W-:-:S08]  /*0460*/  DFMA R4, -R2, R6, 1 ;  /* 0x3ff000000204742b */ /* 0x000fd00000000106 */
[----:B------:R-:W-:-:S08]  /*0470*/  DFMA R4, R6, R4, R6 ;  /* 0x000000040604722b */ /* 0x000fd00000000006 */
[----:B------:R-:W-:Y:S01]  /*0480*/  DMUL R4, R4, 8.11296384146066816958e+31 ;  /* 0x4690000004047828 */ /* 0x000fe20000000000 */
[----:B------:R-:W-:Y:S10]  /*0490*/  BRA `(.L_x_4) ;  /* 0x0000000000087947 */ /* 0x000ff40003800000 */
.L_x_3:
[----:B------:R-:W-:Y:S01]  /*04a0*/  LOP3.LUT R5, R3, 0x80000, RZ, 0xfc, !PT ;  /* 0x0008000003057812 */ /* 0x000fe200078efcff */
[----:B------:R-:W-:-:S07]  /*04b0*/  IMAD.MOV.U32 R4, RZ, RZ, R2 ;  /* 0x000000ffff047224 */ /* 0x000fce00078e0002 */
.L_x_4:
[----:B------:R-:W-:Y:S01]  /*04c0*/  MOV R2, R0 ;  /* 0x0000000000027202 */ /* 0x000fe20000000f00 */
[----:B------:R-:W-:-:S04]  /*04d0*/  IMAD.MOV.U32 R3, RZ, RZ, 0x0 ;  /* 0x00000000ff037424 */ /* 0x000fc800078e00ff */
[----:B------:R-:W-:Y:S05]  /*04e0*/  RET.REL.NODEC R2 `(_Z5suitePdPlPm) ;  /* 0xfffffff802c47950 */ /* 0x000fea0003c3ffff */
.L_x_6:
[----:B------:R-:W-:-:S00]  /*04f0*/  BRA `(.L_x_6) ;  /* 0xfffffffc00fc7947 */ /* 0x000fc0000383ffff */
[----:B------:R-:W-:-:S00]  /*0500*/  NOP ;  /* 0x0000000000007918 */ /* 0x000fc00000000000 */
[----:B------:R-:W-:-:S00]  /*0510*/  NOP ;  /* 0x0000000000007918 */ /* 0x000fc00000000000 */
[----:B------:R-:W-:-:S00]  /*0520*/  NOP ;  /* 0x0000000000007918 */ /* 0x000fc00000000000 */
[----:B------:R-:W-:-:S00]  /*0530*/  NOP ;  /* 0x0000000000007918 */ /* 0x000fc00000000000 */
[----:B------:R-:W-:-:S00]  /*0540*/  NOP ;  /* 0x0000000000007918 */ /* 0x000fc00000000000 */
[----:B------:R-:W-:-:S00]  /*0550*/  NOP ;  /* 0x0000000000007918 */ /* 0x000fc00000000000 */
[----:B------:R-:W-:-:S00]  /*0560*/  NOP ;  /* 0x0000000000007918 */ /* 0x000fc00000000000 */
[----:B------:R-:W-:-:S00]  /*0570*/  NOP ;  /* 0x0000000000007918 */ /* 0x000fc00000000000 */
.L_x_7:


//--------------------- .nv.shared.reserved.0     --------------------------
	.section	.nv.shared.reserved.0,"aw",@nobits
	.weak		__nv_reservedSMEM_offset_0_alias
	.size		__nv_reservedSMEM_offset_0_alias, 0, 64
	.other		__nv_reservedSMEM_offset_0_alias,@"STO_CUDA_RESERVED_SHARED STV_DEFAULT"
__nv_reservedSMEM_offset_0_alias:
	.zero		0
	.zero		64


//--------------------- .nv.constant0._Z5suitePdPlPm --------------------------
	.section	.nv.constant0._Z5suitePdPlPm,"a",@progbits
	.sectionflags	@""
	.align	4
.nv.constant0._Z5suitePdPlPm:
	.zero		920


//--------------------- SYMBOLS --------------------------

	.type		.nv.reservedSmem.offset0,@object
	.size		.nv.reservedSmem.offset0,0x4
